	.headerflags	@"EF_CUDA_TEXMODE_UNIFIED EF_CUDA_64BIT_ADDRESS EF_CUDA_ACCELERATORS EF_CUDA_SM90 EF_CUDA_VIRTUAL_SM(EF_CUDA_SM90)"
	.elftype	@"ET_EXEC"


//--------------------- .nv.info                  --------------------------
	.section	.nv.info,"",@"SHT_CUDA_INFO"
	.align	4


	//----- nvinfo : EIATTR_REGCOUNT
	.align		4
        /*0000*/ 	.byte	0x04, 0x2f
        /*0002*/ 	.short	(.L_2 - .L_1)
	.align		4
.L_1:
        /*0004*/ 	.word	index@(triton_poi_fused_mul_sigmoid_tanh_16)
        /*0008*/ 	.word	0x0000001c


	//----- nvinfo : EIATTR_MIN_STACK_SIZE
	.align		4
.L_2:
        /*000c*/ 	.byte	0x04, 0x12
        /*000e*/ 	.short	(.L_4 - .L_3)
	.align		4
.L_3:
        /*0010*/ 	.word	index@(triton_poi_fused_mul_sigmoid_tanh_16)
        /*0014*/ 	.word	0x00000000


	//----- nvinfo : EIATTR_FRAME_SIZE
	.align		4
.L_4:
        /*0018*/ 	.byte	0x04, 0x11
        /*001a*/ 	.short	(.L_6 - .L_5)
	.align		4
.L_5:
        /*001c*/ 	.word	index@(triton_poi_fused_mul_sigmoid_tanh_16)
        /*0020*/ 	.word	0x00000000


	//----- nvinfo : EIATTR_MIN_STACK_SIZE
	.align		4
.L_6:
        /*0024*/ 	.byte	0x04, 0x12
        /*0026*/ 	.short	(.L_8 - .L_7)
	.align		4
.L_7:
        /*0028*/ 	.word	index@(triton_poi_fused_mul_sigmoid_tanh_16)
        /*002c*/ 	.word	0x00000000
.L_8:


//--------------------- .nv.info.triton_poi_fused_mul_sigmoid_tanh_16 --------------------------
	.section	.nv.info.triton_poi_fused_mul_sigmoid_tanh_16,"",@"SHT_CUDA_INFO"
	.sectionflags	@""
	.align	4


	//----- nvinfo : EIATTR_CUDA_API_VERSION
	.align		4
        /*0000*/ 	.byte	0x04, 0x37
        /*0002*/ 	.short	(.L_10 - .L_9)
.L_9:
        /*0004*/ 	.word	0x0000007c


	//----- nvinfo : EIATTR_KPARAM_INFO
	.align		4
.L_10:
        /*0008*/ 	.byte	0x04, 0x17
        /*000a*/ 	.short	(.L_12 - .L_11)
.L_11:
        /*000c*/ 	.word	0x00000000
        /*0010*/ 	.short	0x0007
        /*0012*/ 	.short	0x0038
        /*0014*/ 	.byte	0x00, 0xf0, 0x11, 0x00


	//----- nvinfo : EIATTR_KPARAM_INFO
	.align		4
.L_12:
        /*0018*/ 	.byte	0x04, 0x17
        /*001a*/ 	.short	(.L_14 - .L_13)
.L_13:
        /*001c*/ 	.word	0x00000000
        /*0020*/ 	.short	0x0006
        /*0022*/ 	.short	0x0030
        /*0024*/ 	.byte	0x00, 0xf4, 0x21, 0x00


	//----- nvinfo : EIATTR_KPARAM_INFO
	.align		4
.L_14:
        /*0028*/ 	.byte	0x04, 0x17
        /*002a*/ 	.short	(.L_16 - .L_15)
.L_15:
        /*002c*/ 	.word	0x00000000
        /*0030*/ 	.short	0x0005
        /*0032*/ 	.short	0x0028
        /*0034*/ 	.byte	0x00, 0xf4, 0x21, 0x00


	//----- nvinfo : EIATTR_KPARAM_INFO
	.align		4
.L_16:
        /*0038*/ 	.byte	0x04, 0x17
        /*003a*/ 	.short	(.L_18 - .L_17)
.L_17:
        /*003c*/ 	.word	0x00000000
        /*0040*/ 	.short	0x0004
        /*0042*/ 	.short	0x0020
        /*0044*/ 	.byte	0x00, 0xf4, 0x21, 0x00


	//----- nvinfo : EIATTR_KPARAM_INFO
	.align		4
.L_18:
        /*0048*/ 	.byte	0x04, 0x17
        /*004a*/ 	.short	(.L_20 - .L_19)
.L_19:
        /*004c*/ 	.word	0x00000000
        /*0050*/ 	.short	0x0003
        /*0052*/ 	.short	0x0018
        /*0054*/ 	.byte	0x00, 0xf4, 0x21, 0x00


	//----- nvinfo : EIATTR_KPARAM_INFO
	.align		4
.L_20:
        /*0058*/ 	.byte	0x04, 0x17
        /*005a*/ 	.short	(.L_22 - .L_21)
.L_21:
        /*005c*/ 	.word	0x00000000
        /*0060*/ 	.short	0x0002
        /*0062*/ 	.short	0x0010
        /*0064*/ 	.byte	0x00, 0xf4, 0x21, 0x00


	//----- nvinfo : EIATTR_KPARAM_INFO
	.align		4
.L_22:
        /*0068*/ 	.byte	0x04, 0x17
        /*006a*/ 	.short	(.L_24 - .L_23)
.L_23:
        /*006c*/ 	.word	0x00000000
        /*0070*/ 	.short	0x0001
        /*0072*/ 	.short	0x0008
        /*0074*/ 	.byte	0x00, 0xf4, 0x21, 0x00


	//----- nvinfo : EIATTR_KPARAM_INFO
	.align		4
.L_24:
        /*0078*/ 	.byte	0x04, 0x17
        /*007a*/ 	.short	(.L_26 - .L_25)
.L_25:
        /*007c*/ 	.word	0x00000000
        /*0080*/ 	.short	0x0000
        /*0082*/ 	.short	0x0000
        /*0084*/ 	.byte	0x00, 0xf4, 0x21, 0x00


	//----- nvinfo : EIATTR_SPARSE_MMA_MASK
	.align		4
.L_26:
        /*0088*/ 	.byte	0x03, 0x50
        /*008a*/ 	.short	0x0000


	//----- nvinfo : EIATTR_MAXREG_COUNT
	.align		4
        /*008c*/ 	.byte	0x03, 0x1b
        /*008e*/ 	.short	0x00ff


	//----- nvinfo : EIATTR_EXIT_INSTR_OFFSETS
	.align		4
        /*0090*/ 	.byte	0x04, 0x1c
        /*0092*/ 	.short	(.L_28 - .L_27)


	//   ....[0]....
.L_27:
        /*0094*/ 	.word	0x00000620


	//   ....[1]....
        /*0098*/ 	.word	0x00000640


	//----- nvinfo : EIATTR_REQNTID
	.align		4
.L_28:
        /*009c*/ 	.byte	0x04, 0x10
        /*009e*/ 	.short	(.L_30 - .L_29)
.L_29:
        /*00a0*/ 	.word	0x00000080
        /*00a4*/ 	.word	0x00000001
        /*00a8*/ 	.word	0x00000001


	//----- nvinfo : EIATTR_CRS_STACK_SIZE
	.align		4
.L_30:
        /*00ac*/ 	.byte	0x04, 0x1e
        /*00ae*/ 	.short	(.L_32 - .L_31)
.L_31:
        /*00b0*/ 	.word	0x00000000


	//----- nvinfo : EIATTR_CBANK_PARAM_SIZE
	.align		4
.L_32:
        /*00b4*/ 	.byte	0x03, 0x19
        /*00b6*/ 	.short	0x003c


	//----- nvinfo : EIATTR_PARAM_CBANK
	.align		4
        /*00b8*/ 	.byte	0x04, 0x0a
        /*00ba*/ 	.short	(.L_34 - .L_33)
	.align		4
.L_33:
        /*00bc*/ 	.word	index@(.nv.constant0.triton_poi_fused_mul_sigmoid_tanh_16)
        /*00c0*/ 	.short	0x0210
        /*00c2*/ 	.short	0x003c


	//----- nvinfo : EIATTR_SW_WAR
	.align		4
.L_34:
        /*00c4*/ 	.byte	0x04, 0x36
        /*00c6*/ 	.short	(.L_36 - .L_35)
.L_35:
        /*00c8*/ 	.word	0x00000008
.L_36:


//--------------------- .nv.callgraph             --------------------------
	.section	.nv.callgraph,"",@"SHT_CUDA_CALLGRAPH"
	.align	4
	.sectionentsize	8
	.align		4
        /*0000*/ 	.word	0x00000000
	.align		4
        /*0004*/ 	.word	0xffffffff
	.align		4
        /*0008*/ 	.word	0x00000000
	.align		4
        /*000c*/ 	.word	0xfffffffe
	.align		4
        /*0010*/ 	.word	0x00000000
	.align		4
        /*0014*/ 	.word	0xfffffffd
	.align		4
        /*0018*/ 	.word	0x00000000
	.align		4
        /*001c*/ 	.word	0xfffffffc


//--------------------- .nv.constant4             --------------------------
	.section	.nv.constant4,"a",@progbits
	.align	8
	.align		8
.nv.constant4:
        /*0000*/ 	.dword	_$_str


//--------------------- .text.triton_poi_fused_mul_sigmoid_tanh_16 --------------------------
	.section	.text.triton_poi_fused_mul_sigmoid_tanh_16,"ax",@progbits
	.align	128
        .global         triton_poi_fused_mul_sigmoid_tanh_16
        .type           triton_poi_fused_mul_sigmoid_tanh_16,@function
        .size           triton_poi_fused_mul_sigmoid_tanh_16,(.L_x_4 - triton_poi_fused_mul_sigmoid_tanh_16)
        .other          triton_poi_fused_mul_sigmoid_tanh_16,@"STO_CUDA_ENTRY STV_DEFAULT"
triton_poi_fused_mul_sigmoid_tanh_16:
.text.triton_poi_fused_mul_sigmoid_tanh_16:
[----:B------:R-:W0:Y:S02]  /*0000*/  LDC R1, c[0x0][0x28] ;  /* 0x00000a00ff017b82 */ /* 0x000e240000000800 */
[----:B------:R-:W1:Y:S01]  /*0010*/  S2R R6, SR_TID.X ;  /* 0x0000000000067919 */ /* 0x000e620000002100 */
[----:B------:R-:W2:Y:S01]  /*0020*/  LDC.64 R8, c[0x0][0x210] ;  /* 0x00008400ff087b82 */ /* 0x000ea20000000a00 */
[----:B------:R-:W-:Y:S01]  /*0030*/  ULDC.64 UR4, c[0x0][0x208] ;  /* 0x0000820000047ab9 */ /* 0x000fe20000000a00 */
[----:B------:R-:W3:Y:S06]  /*0040*/  S2R R3, SR_CTAID.X ;  /* 0x0000000000037919 */ /* 0x000eec0000002500 */
[----:B------:R-:W4:Y:S08]  /*0050*/  LDC.64 R10, c[0x0][0x220] ;  /* 0x00008800ff0a7b82 */ /* 0x000f300000000a00 */
[----:B------:R-:W5:Y:S01]  /*0060*/  LDC.64 R4, c[0x0][0x218] ;  /* 0x00008600ff047b82 */ /* 0x000f620000000a00 */
[----:B-1----:R-:W-:-:S02]  /*0070*/  LOP3.LUT R6, R6, 0x7f, RZ, 0xc0, !PT ;  /* 0x0000007f06067812 */ /* 0x002fc400078ec0ff */
[----:B---3--:R-:W-:Y:S02]  /*0080*/  SHF.R.S32.HI R0, RZ, 0x18, R3 ;  /* 0x00000018ff007819 */ /* 0x008fe40000011403 */
[----:B------:R-:W-:Y:S02]  /*0090*/  LEA R6, R3, R6, 0x7 ;  /* 0x0000000603067211 */ /* 0x000fe400078e38ff */
[----:B------:R-:W-:Y:S02]  /*00a0*/  SGXT R3, R0, 0x1 ;  /* 0x000000010003781a */ /* 0x000fe40000000200 */
[----:B------:R-:W-:Y:S02]  /*00b0*/  SHF.R.S32.HI R7, RZ, 0x1f, R6 ;  /* 0x0000001fff077819 */ /* 0x000fe40000011406 */
[-C--:B------:R-:W-:Y:S02]  /*00c0*/  LEA.HI R0, R3, R6.reuse, RZ, 0x4 ;  /* 0x0000000603007211 */ /* 0x080fe400078f20ff */
[----:B------:R-:W1:Y:S01]  /*00d0*/  LDC.64 R2, c[0x0][0x228] ;  /* 0x00008a00ff027b82 */ /* 0x000e620000000a00 */
[----:B------:R-:W-:-:S02]  /*00e0*/  LEA.HI R7, R7, R6, RZ, 0x6 ;  /* 0x0000000607077211 */ /* 0x000fc400078f30ff */
[----:B------:R-:W-:Y:S02]  /*00f0*/  SHF.R.S32.HI R0, RZ, 0x4, R0 ;  /* 0x00000004ff007819 */ /* 0x000fe40000011400 */
[----:B------:R-:W-:Y:S02]  /*0100*/  SHF.L.U32 R13, R7, 0x1, RZ ;  /* 0x00000001070d7819 */ /* 0x000fe400000006ff */
[----:B------:R-:W-:Y:S02]  /*0110*/  LEA.HI R12, R0, R0, RZ, 0x2 ;  /* 0x00000000000c7211 */ /* 0x000fe400078f10ff */
[----:B------:R-:W-:Y:S02]  /*0120*/  LOP3.LUT R14, R13, 0xffffff80, RZ, 0xc0, !PT ;  /* 0xffffff800d0e7812 */ /* 0x000fe400078ec0ff */
[----:B------:R-:W-:Y:S02]  /*0130*/  LOP3.LUT R13, R12, 0xfffffffc, RZ, 0xc0, !PT ;  /* 0xfffffffc0c0d7812 */ /* 0x000fe400078ec0ff */
[----:B------:R-:W-:-:S02]  /*0140*/  LOP3.LUT R7, R7, 0xffffffc0, RZ, 0xc0, !PT ;  /* 0xffffffc007077812 */ /* 0x000fc400078ec0ff */
[----:B------:R-:W-:Y:S02]  /*0150*/  ISETP.GE.AND P0, PT, R6, 0x100, PT ;  /* 0x000001000600780c */ /* 0x000fe40003f06270 */
[----:B------:R-:W-:Y:S01]  /*0160*/  IADD3 R23, R0, -R13, RZ ;  /* 0x8000000d00177210 */ /* 0x000fe20007ffe0ff */
[----:B------:R-:W-:Y:S01]  /*0170*/  HFMA2.MMA R0, -RZ, RZ, 0, 0 ;  /* 0x00000000ff007435 */ /* 0x000fe200000001ff */
[----:B------:R-:W-:Y:S02]  /*0180*/  IADD3 R25, R14, R6, -R7 ;  /* 0x000000060e197210 */ /* 0x000fe40007ffe807 */
[----:B------:R-:W-:Y:S02]  /*0190*/  CS2R R12, SRZ ;  /* 0x00000000000c7805 */ /* 0x000fe4000001ff00 */
[----:B------:R-:W-:Y:S01]  /*01a0*/  MOV R7, RZ ;  /* 0x000000ff00077202 */ /* 0x000fe20000000f00 */
[----:B-----5:R-:W-:-:S04]  /*01b0*/  IMAD.WIDE R18, R23, 0x4, R4 ;  /* 0x0000000417127825 */ /* 0x020fc800078e0204 */
[C---:B--2---:R-:W-:Y:S01]  /*01c0*/  IMAD.WIDE R14, R25.reuse, 0x4, R8 ;  /* 0x00000004190e7825 */ /* 0x044fe200078e0208 */
[----:B------:R-:W2:Y:S03]  /*01d0*/  @!P0 LDG.E.EL R13, desc[UR4][R18.64] ;  /* 0x00000004120d8981 */ /* 0x000ea6000c2e1900 */
[----:B----4-:R-:W-:Y:S01]  /*01e0*/  IMAD.WIDE R16, R25, 0x4, R10 ;  /* 0x0000000419107825 */ /* 0x010fe200078e020a */
[----:B------:R3:W2:Y:S03]  /*01f0*/  @!P0 LDG.E R0, desc[UR4][R14.64] ;  /* 0x000000040e008981 */ /* 0x0006a6000c1e1900 */
[----:B-1----:R-:W-:Y:S01]  /*0200*/  IMAD.WIDE R20, R23, 0x4, R2 ;  /* 0x0000000417147825 */ /* 0x002fe200078e0202 */
[----:B------:R1:W4:Y:S04]  /*0210*/  @!P0 LDG.E R7, desc[UR4][R16.64] ;  /* 0x0000000410078981 */ /* 0x000328000c1e1900 */
[----:B------:R-:W4:Y:S01]  /*0220*/  @!P0 LDG.E.EL R12, desc[UR4][R20.64] ;  /* 0x00000004140c8981 */ /* 0x000f22000c2e1900 */
[----:B------:R-:W-:Y:S01]  /*0230*/  IADD3 R25, R25, 0x40, RZ ;  /* 0x0000004019197810 */ /* 0x000fe20007ffe0ff */
[----:B------:R-:W-:Y:S01]  /*0240*/  HFMA2.MMA R22, -RZ, RZ, 0, 0 ;  /* 0x00000000ff167435 */ /* 0x000fe200000001ff */
[----:B------:R-:W-:-:S02]  /*0250*/  IADD3 R23, R23, 0x4, RZ ;  /* 0x0000000417177810 */ /* 0x000fc40007ffe0ff */
[----:B---3--:R-:W-:Y:S02]  /*0260*/  CS2R R14, SRZ ;  /* 0x00000000000e7805 */ /* 0x008fe4000001ff00 */
[----:B-1----:R-:W-:Y:S01]  /*0270*/  MOV R17, RZ ;  /* 0x000000ff00117202 */ /* 0x002fe20000000f00 */
[----:B------:R-:W-:-:S04]  /*0280*/  IMAD.WIDE R8, R25, 0x4, R8 ;  /* 0x0000000419087825 */ /* 0x000fc800078e0208 */
[----:B------:R-:W-:Y:S01]  /*0290*/  IMAD.WIDE R10, R25, 0x4, R10 ;  /* 0x00000004190a7825 */ /* 0x000fe200078e020a */
[----:B------:R-:W3:Y:S03]  /*02a0*/  @!P0 LDG.E R22, desc[UR4][R8.64] ;  /* 0x0000000408168981 */ /* 0x000ee6000c1e1900 */
[C---:B------:R-:W-:Y:S01]  /*02b0*/  IMAD.WIDE.U32 R4, R23.reuse, 0x4, R4 ;  /* 0x0000000417047825 */ /* 0x040fe200078e0004 */
[----:B------:R-:W5:Y:S03]  /*02c0*/  @!P0 LDG.E R14, desc[UR4][R10.64] ;  /* 0x000000040a0e8981 */ /* 0x000f66000c1e1900 */
[----:B------:R-:W-:Y:S01]  /*02d0*/  IMAD.WIDE.U32 R2, R23, 0x4, R2 ;  /* 0x0000000417027825 */ /* 0x000fe200078e0002 */
[----:B------:R-:W3:Y:S04]  /*02e0*/  @!P0 LDG.E.EL R15, desc[UR4][R4.64] ;  /* 0x00000004040f8981 */ /* 0x000ee8000c2e1900 */
[----:B------:R1:W5:Y:S02]  /*02f0*/  @!P0 LDG.E.EL R17, desc[UR4][R2.64] ;  /* 0x0000000402118981 */ /* 0x000364000c2e1900 */
[----:B-1----:R-:W-:Y:S01]  /*0300*/  HFMA2.MMA R3, -RZ, RZ, 1.625, 0 ;  /* 0x3e800000ff037435 */ /* 0x002fe200000001ff */
[----:B------:R-:W-:Y:S01]  /*0310*/  BSSY B0, `(.L_x_0) ;  /* 0x0000027000007945 */ /* 0x000fe20003800000 */
[----:B--2---:R-:W-:Y:S01]  /*0320*/  FADD R0, R13, R0 ;  /* 0x000000000d007221 */ /* 0x004fe20000000000 */
[----:B----4-:R-:W-:-:S04]  /*0330*/  FADD R7, R12, R7 ;  /* 0x000000070c077221 */ /* 0x010fc80000000000 */
[----:B------:R-:W-:-:S04]  /*0340*/  FADD R0, R0, R7 ;  /* 0x0000000700007221 */ /* 0x000fc80000000000 */
[----:B------:R-:W-:-:S04]  /*0350*/  FADD R0, RZ, -R0 ;  /* 0x80000000ff007221 */ /* 0x000fc80000000000 */
[----:B------:R-:W-:-:S05]  /*0360*/  FMUL R0, R0, 1.4426950216293334961 ;  /* 0x3fb8aa3b00007820 */ /* 0x000fca0000400000 */
[----:B------:R-:W-:-:S13]  /*0370*/  FSETP.GEU.AND P1, PT, R0, -126, PT ;  /* 0xc2fc00000000780b */ /* 0x000fda0003f2e000 */
[----:B------:R-:W-:-:S04]  /*0380*/  @!P1 FMUL R0, R0, 0.5 ;  /* 0x3f00000000009820 */ /* 0x000fc80000400000 */
[----:B------:R-:W1:Y:S01]  /*0390*/  MUFU.EX2 R7, R0 ;  /* 0x0000000000077308 */ /* 0x000e620000000800 */
[----:B---3--:R-:W-:Y:S01]  /*03a0*/  FADD R15, R15, R22 ;  /* 0x000000160f0f7221 */ /* 0x008fe20000000000 */
[----:B-----5:R-:W-:Y:S01]  /*03b0*/  FADD R14, R17, R14 ;  /* 0x0000000e110e7221 */ /* 0x020fe20000000000 */
[----:B-1----:R-:W-:-:S04]  /*03c0*/  @!P1 FMUL R7, R7, R7 ;  /* 0x0000000707079220 */ /* 0x002fc80000400000 */
[----:B------:R-:W-:-:S05]  /*03d0*/  FADD R7, R7, 1 ;  /* 0x3f80000007077421 */ /* 0x000fca0000000000 */
[----:B------:R-:W-:Y:S01]  /*03e0*/  FSETP.GT.AND P1, PT, R7, 8.50705917302346158658e+37, PT ;  /* 0x7e8000000700780b */ /* 0x000fe20003f24000 */
[----:B------:R-:W-:-:S04]  /*03f0*/  FADD R14, R15, R14 ;  /* 0x0000000e0f0e7221 */ /* 0x000fc80000000000 */
[----:B------:R-:W-:-:S08]  /*0400*/  FADD.FTZ R5, |R14|, -RZ ;  /* 0x800000ff0e057221 */ /* 0x000fd00000010200 */
[----:B------:R-:W-:Y:S01]  /*0410*/  @P1 FMUL R7, R7, 0.25 ;  /* 0x3e80000007071820 */ /* 0x000fe20000400000 */
[----:B------:R-:W-:-:S03]  /*0420*/  FSETP.GE.AND P2, PT, R5, 0.60000002384185791016, PT ;  /* 0x3f19999a0500780b */ /* 0x000fc60003f46000 */
[----:B------:R-:W1:Y:S01]  /*0430*/  MUFU.RCP R2, R7 ;  /* 0x0000000700027308 */ /* 0x000e620000001000 */
[----:B------:R-:W-:-:S05]  /*0440*/  FSEL R3, R3, 1, P1 ;  /* 0x3f80000003037808 */ /* 0x000fca0000800000 */
[----:B-1----:R-:W-:-:S04]  /*0450*/  FMUL R2, R2, R3 ;  /* 0x0000000302027220 */ /* 0x002fc80000400000 */
[----:B------:R-:W-:Y:S05]  /*0460*/  @!P2 BRA `(.L_x_1) ;  /* 0x000000000028a947 */ /* 0x000fea0003800000 */
[C---:B------:R-:W-:Y:S01]  /*0470*/  FMUL R0, R5.reuse, 2.8853900432586669922 ;  /* 0x4038aa3b05007820 */ /* 0x040fe20000400000 */
[----:B------:R-:W-:Y:S02]  /*0480*/  MOV R3, 0x3f800000 ;  /* 0x3f80000000037802 */ /* 0x000fe40000000f00 */
[----:B------:R-:W-:-:S03]  /*0490*/  FSETP.GE.AND P1, PT, R5, 9.010913848876953125, PT ;  /* 0x41102cb40500780b */ /* 0x000fc60003f26000 */
[----:B------:R-:W1:Y:S02]  /*04a0*/  MUFU.EX2 R0, R0 ;  /* 0x0000000000007308 */ /* 0x000e640000000800 */
[----:B-1----:R-:W-:-:S06]  /*04b0*/  FADD R4, R0, 1 ;  /* 0x3f80000000047421 */ /* 0x002fcc0000000000 */
[----:B------:R-:W1:Y:S02]  /*04c0*/  MUFU.RCP R4, R4 ;  /* 0x0000000400047308 */ /* 0x000e640000001000 */
[----:B-1----:R-:W-:-:S05]  /*04d0*/  FFMA.FTZ R3, R4, -2, R3 ;  /* 0xc000000004037823 */ /* 0x002fca0000010003 */
[----:B------:R-:W-:-:S04]  /*04e0*/  FSEL R3, R3, 1, !P1 ;  /* 0x3f80000003037808 */ /* 0x000fc80004800000 */
[----:B------:R-:W-:Y:S01]  /*04f0*/  LOP3.LUT R3, R3, 0x80000000, R14, 0xf8, !PT ;  /* 0x8000000003037812 */ /* 0x000fe200078ef80e */
[----:B------:R-:W-:Y:S06]  /*0500*/  BRA `(.L_x_2) ;  /* 0x00000000001c7947 */ /* 0x000fec0003800000 */
.L_x_1:
[----:B------:R-:W-:Y:S01]  /*0510*/  MOV R0, 0x3c80f082 ;  /* 0x3c80f08200007802 */ /* 0x000fe20000000f00 */
[----:B------:R-:W-:-:S04]  /*0520*/  FMUL R3, R14, R14 ;  /* 0x0000000e0e037220 */ /* 0x000fc80000400000 */
[----:B------:R-:W-:-:S04]  /*0530*/  FFMA.FTZ R0, R3, R0, -0.052303962409496307373 ;  /* 0xbd563cae03007423 */ /* 0x000fc80000010000 */
[----:B------:R-:W-:-:S04]  /*0540*/  FFMA.FTZ R0, R3, R0, 0.1331529766321182251 ;  /* 0x3e08594103007423 */ /* 0x000fc80000010000 */
[----:B------:R-:W-:-:S04]  /*0550*/  FFMA.FTZ R0, R3, R0, -0.33332768082618713379 ;  /* 0xbeaaa9ed03007423 */ /* 0x000fc80000010000 */
[----:B------:R-:W-:-:S04]  /*0560*/  FFMA.FTZ R0, R3, R0, RZ ;  /* 0x0000000003007223 */ /* 0x000fc800000100ff */
[----:B------:R-:W-:-:S07]  /*0570*/  FFMA.FTZ R3, R14, R0, R14 ;  /* 0x000000000e037223 */ /* 0x000fce000001000e */
.L_x_2:
[----:B------:R-:W-:Y:S05]  /*0580*/  BSYNC B0 ;  /* 0x0000000000007941 */ /* 0x000fea0003800000 */
.L_x_0:
[----:B------:R-:W1:Y:S08]  /*0590*/  LDC.64 R4, c[0x0][0x230] ;  /* 0x00008c00ff047b82 */ /* 0x000e700000000a00 */
[----:B------:R-:W2:Y:S08]  /*05a0*/  LDC.64 R8, c[0x0][0x238] ;  /* 0x00008e00ff087b82 */ /* 0x000eb00000000a00 */
[----:B------:R-:W3:Y:S01]  /*05b0*/  LDC.64 R10, c[0x0][0x240] ;  /* 0x00009000ff0a7b82 */ /* 0x000ee20000000a00 */
[----:B-1----:R-:W-:-:S05]  /*05c0*/  IMAD.WIDE R4, R6, 0x4, R4 ;  /* 0x0000000406047825 */ /* 0x002fca00078e0204 */
[----:B------:R1:W-:Y:S01]  /*05d0*/  @!P0 STG.E desc[UR4][R4.64], R2 ;  /* 0x0000000204008986 */ /* 0x0003e2000c101904 */
[----:B--2---:R-:W-:-:S05]  /*05e0*/  IMAD.WIDE R8, R6, 0x4, R8 ;  /* 0x0000000406087825 */ /* 0x004fca00078e0208 */
[----:B------:R1:W-:Y:S01]  /*05f0*/  @!P0 STG.E desc[UR4][R8.64], R3 ;  /* 0x0000000308008986 */ /* 0x0003e2000c101904 */
[----:B---3--:R-:W-:-:S04]  /*0600*/  IMAD.WIDE R6, R6, 0x4, R10 ;  /* 0x0000000406067825 */ /* 0x008fc800078e020a */
[----:B------:R-:W-:Y:S01]  /*0610*/  FMUL R11, R2, R3 ;  /* 0x00000003020b7220 */ /* 0x000fe20000400000 */
[----:B------:R-:W-:Y:S06]  /*0620*/  @P0 EXIT ;  /* 0x000000000000094d */ /* 0x000fec0003800000 */
[----:B------:R-:W-:Y:S01]  /*0630*/  STG.E desc[UR4][R6.64], R11 ;  /* 0x0000000b06007986 */ /* 0x000fe2000c101904 */
[----:B------:R-:W-:Y:S05]  /*0640*/  EXIT ;  /* 0x000000000000794d */ /* 0x000fea0003800000 */
.L_x_3:
[----:B------:R-:W-:-:S00]  /*0650*/  BRA `(.L_x_3) ;  /* 0xfffffffc00fc7947 */ /* 0x000fc0000383ffff */
[----:B------:R-:W-:-:S00]  /*0660*/  NOP ;  /* 0x0000000000007918 */ /* 0x000fc00000000000 */
        /* <DEDUP_REMOVED lines=9> */
.L_x_4:


//--------------------- .nv.global.init           --------------------------
	.section	.nv.global.init,"aw",@progbits
.nv.global.init:
	.type		_$_str,@object
	.size		_$_str,(.L_0 - _$_str)
_$_str:
        /*0000*/ 	.byte	0x5f, 0x5f, 0x43, 0x55, 0x44, 0x41, 0x5f, 0x46, 0x54, 0x5a, 0x00
.L_0:


//--------------------- .nv.constant0.triton_poi_fused_mul_sigmoid_tanh_16 --------------------------
	.section	.nv.constant0.triton_poi_fused_mul_sigmoid_tanh_16,"a",@progbits
	.sectionflags	@""
	.align	4
.nv.constant0.triton_poi_fused_mul_sigmoid_tanh_16:
	.zero		588
